//
// Generated by NVIDIA NVVM Compiler
//
// Compiler Build ID: CL-36424714
// Cuda compilation tools, release 13.0, V13.0.88
// Based on NVVM 20.0.0
//

.version 9.0
.target sm_100
.address_size 64

	// .globl	_Z8proyectoPdS_S_i
.extern .func  (.param .b32 func_retval0) vprintf
(
	.param .b64 vprintf_param_0,
	.param .b64 vprintf_param_1
)
;
.func  (.param .b64 func_retval0) __internal_accurate_pow
(
	.param .b64 __internal_accurate_pow_param_0
)
;
.global .align 1 .b8 $str[15] = {79, 112, 58, 32, 37, 100, 32, 45, 45, 62, 32, 37, 102, 10};

.visible .entry _Z8proyectoPdS_S_i(
	.param .u64 .ptr .align 1 _Z8proyectoPdS_S_i_param_0,
	.param .u64 .ptr .align 1 _Z8proyectoPdS_S_i_param_1,
	.param .u64 .ptr .align 1 _Z8proyectoPdS_S_i_param_2,
	.param .u32 _Z8proyectoPdS_S_i_param_3
)
{
	.local .align 16 .b8 	__local_depot0[16];
	.reg .b64 	%SP;
	.reg .b64 	%SPL;
	.reg .pred 	%p<5>;
	.reg .b32 	%r<13>;
	.reg .b64 	%rd<15>;
	.reg .b64 	%fd<13>;

	mov.u64 	%SPL, __local_depot0;
	cvta.local.u64 	%SP, %SPL;
	ld.param.u64 	%rd1, [_Z8proyectoPdS_S_i_param_0];
	ld.param.u64 	%rd2, [_Z8proyectoPdS_S_i_param_1];
	ld.param.u32 	%r2, [_Z8proyectoPdS_S_i_param_3];
	mov.u32 	%r3, %ntid.x;
	mov.u32 	%r4, %ctaid.x;
	mov.u32 	%r5, %tid.x;
	mad.lo.s32 	%r1, %r3, %r4, %r5;
	setp.ge.s32 	%p1, %r1, %r2;
	@%p1 bra 	$L__BB0_2;
	add.u64 	%rd3, %SP, 0;
	add.u64 	%rd4, %SPL, 0;
	cvta.to.global.u64 	%rd5, %rd1;
	cvta.to.global.u64 	%rd6, %rd2;
	mul.wide.s32 	%rd7, %r1, 8;
	add.s64 	%rd8, %rd5, %rd7;
	ld.global.f64 	%fd1, [%rd8];
	cvt.rn.f64.s32 	%fd2, %r1;
	mov.f64 	%fd3, 0dBFF0000000000000;
	{
	.reg .b32 %temp; 
	mov.b64 	{%temp, %r6}, %fd3;
	}
	{
	.reg .b32 %temp; 
	mov.b64 	{%temp, %r7}, %fd2;
	}
	shr.u32 	%r8, %r7, 20;
	and.b32  	%r9, %r8, 2047;
	add.s32 	%r10, %r9, -1012;
	mov.b64 	%rd9, %fd2;
	shl.b64 	%rd10, %rd9, %r10;
	setp.eq.s64 	%p2, %rd10, -9223372036854775808;
	{ // callseq 0, 0
	.param .b64 param0;
	st.param.f64 	[param0], %fd2;
	.param .b64 retval0;
	call.uni (retval0), 
	__internal_accurate_pow, 
	(
	param0
	);
	ld.param.f64 	%fd4, [retval0];
	} // callseq 0
	setp.lt.s32 	%p3, %r6, 0;
	neg.f64 	%fd6, %fd4;
	selp.f64 	%fd7, %fd6, %fd4, %p2;
	selp.f64 	%fd8, %fd7, %fd4, %p3;
	setp.eq.s32 	%p4, %r1, 0;
	selp.f64 	%fd9, 0d3FF0000000000000, %fd8, %p4;
	mul.f64 	%fd10, %fd1, %fd9;
	mov.f64 	%fd11, 0d4010000000000000;
	div.rn.f64 	%fd12, %fd11, %fd10;
	add.s64 	%rd12, %rd6, %rd7;
	st.global.f64 	[%rd12], %fd12;
	st.local.u32 	[%rd4], %r1;
	st.local.f64 	[%rd4+8], %fd12;
	mov.u64 	%rd13, $str;
	cvta.global.u64 	%rd14, %rd13;
	{ // callseq 1, 0
	.param .b64 param0;
	st.param.b64 	[param0], %rd14;
	.param .b64 param1;
	st.param.b64 	[param1], %rd3;
	.param .b32 retval0;
	call.uni (retval0), 
	vprintf, 
	(
	param0, 
	param1
	);
	ld.param.b32 	%r11, [retval0];
	} // callseq 1
$L__BB0_2:
	ret;

}
.func  (.param .b64 func_retval0) __internal_accurate_pow(
	.param .b64 __internal_accurate_pow_param_0
)
{
	.reg .pred 	%p<8>;
	.reg .b32 	%r<46>;
	.reg .b32 	%f<3>;
	.reg .b64 	%fd<109>;

	ld.param.f64 	%fd10, [__internal_accurate_pow_param_0];
	mov.f64 	%fd11, 0d3FF0000000000000;
	{
	.reg .b32 %temp; 
	mov.b64 	{%temp, %r8}, %fd11;
	}
	{
	.reg .b32 %temp; 
	mov.b64 	{%r9, %temp}, %fd11;
	}
	shr.u32 	%r10, %r8, 20;
	setp.lt.u32 	%p1, %r8, 1048576;
	mov.f64 	%fd12, 0d4350000000000000;
	{
	.reg .b32 %temp; 
	mov.b64 	{%temp, %r11}, %fd12;
	}
	{
	.reg .b32 %temp; 
	mov.b64 	{%r12, %temp}, %fd12;
	}
	shr.u32 	%r13, %r11, 20;
	add.s32 	%r14, %r13, -54;
	selp.b32 	%r15, %r12, %r9, %p1;
	selp.b32 	%r16, %r11, %r8, %p1;
	selp.b32 	%r1, %r14, %r10, %p1;
	add.s32 	%r45, %r1, -1023;
	and.b32  	%r17, %r16, -2146435073;
	or.b32  	%r18, %r17, 1072693248;
	mov.b64 	%fd107, {%r15, %r18};
	setp.lt.u32 	%p2, %r18, 1073127583;
	@%p2 bra 	$L__BB1_2;
	{
	.reg .b32 %temp; 
	mov.b64 	{%r19, %temp}, %fd107;
	}
	{
	.reg .b32 %temp; 
	mov.b64 	{%temp, %r20}, %fd107;
	}
	add.s32 	%r21, %r20, -1048576;
	mov.b64 	%fd107, {%r19, %r21};
	add.s32 	%r45, %r1, -1022;
$L__BB1_2:
	add.f64 	%fd13, %fd107, 0dBFF0000000000000;
	add.f64 	%fd14, %fd107, 0d3FF0000000000000;
	rcp.approx.ftz.f64 	%fd15, %fd14;
	neg.f64 	%fd16, %fd14;
	fma.rn.f64 	%fd17, %fd16, %fd15, 0d3FF0000000000000;
	fma.rn.f64 	%fd18, %fd17, %fd17, %fd17;
	fma.rn.f64 	%fd19, %fd18, %fd15, %fd15;
	mul.f64 	%fd20, %fd13, %fd19;
	fma.rn.f64 	%fd21, %fd13, %fd19, %fd20;
	mul.f64 	%fd22, %fd21, %fd21;
	fma.rn.f64 	%fd23, %fd22, 0d3EB0F5FF7D2CAFE2, 0d3ED0F5D241AD3B5A;
	fma.rn.f64 	%fd24, %fd23, %fd22, 0d3EF3B20A75488A3F;
	fma.rn.f64 	%fd25, %fd24, %fd22, 0d3F1745CDE4FAECD5;
	fma.rn.f64 	%fd26, %fd25, %fd22, 0d3F3C71C7258A578B;
	fma.rn.f64 	%fd27, %fd26, %fd22, 0d3F6249249242B910;
	fma.rn.f64 	%fd28, %fd27, %fd22, 0d3F89999999999DFB;
	sub.f64 	%fd29, %fd13, %fd21;
	add.f64 	%fd30, %fd29, %fd29;
	neg.f64 	%fd31, %fd21;
	fma.rn.f64 	%fd32, %fd31, %fd13, %fd30;
	mul.f64 	%fd33, %fd19, %fd32;
	fma.rn.f64 	%fd34, %fd22, %fd28, 0d3FB5555555555555;
	mov.f64 	%fd35, 0d3FB5555555555555;
	sub.f64 	%fd36, %fd35, %fd34;
	fma.rn.f64 	%fd37, %fd22, %fd28, %fd36;
	add.f64 	%fd38, %fd37, 0dBC46A4CB00B9E7B0;
	add.f64 	%fd39, %fd34, %fd38;
	sub.f64 	%fd40, %fd34, %fd39;
	add.f64 	%fd41, %fd38, %fd40;
	mul.rn.f64 	%fd42, %fd21, %fd21;
	neg.f64 	%fd43, %fd42;
	fma.rn.f64 	%fd44, %fd21, %fd21, %fd43;
	{
	.reg .b32 %temp; 
	mov.b64 	{%r22, %temp}, %fd33;
	}
	{
	.reg .b32 %temp; 
	mov.b64 	{%temp, %r23}, %fd33;
	}
	add.s32 	%r24, %r23, 1048576;
	mov.b64 	%fd45, {%r22, %r24};
	fma.rn.f64 	%fd46, %fd21, %fd45, %fd44;
	mul.rn.f64 	%fd47, %fd42, %fd21;
	neg.f64 	%fd48, %fd47;
	fma.rn.f64 	%fd49, %fd42, %fd21, %fd48;
	fma.rn.f64 	%fd50, %fd42, %fd33, %fd49;
	fma.rn.f64 	%fd51, %fd46, %fd21, %fd50;
	mul.rn.f64 	%fd52, %fd39, %fd47;
	neg.f64 	%fd53, %fd52;
	fma.rn.f64 	%fd54, %fd39, %fd47, %fd53;
	fma.rn.f64 	%fd55, %fd39, %fd51, %fd54;
	fma.rn.f64 	%fd56, %fd41, %fd47, %fd55;
	add.f64 	%fd57, %fd52, %fd56;
	sub.f64 	%fd58, %fd52, %fd57;
	add.f64 	%fd59, %fd56, %fd58;
	add.f64 	%fd60, %fd21, %fd57;
	sub.f64 	%fd61, %fd21, %fd60;
	add.f64 	%fd62, %fd57, %fd61;
	add.f64 	%fd63, %fd59, %fd62;
	add.f64 	%fd64, %fd33, %fd63;
	add.f64 	%fd65, %fd60, %fd64;
	sub.f64 	%fd66, %fd60, %fd65;
	add.f64 	%fd67, %fd64, %fd66;
	xor.b32  	%r25, %r45, -2147483648;
	mov.b32 	%r26, 1127219200;
	mov.b64 	%fd68, {%r25, %r26};
	mov.b32 	%r27, -2147483648;
	mov.b64 	%fd69, {%r27, %r26};
	sub.f64 	%fd70, %fd68, %fd69;
	fma.rn.f64 	%fd71, %fd70, 0d3FE62E42FEFA39EF, %fd65;
	fma.rn.f64 	%fd72, %fd70, 0dBFE62E42FEFA39EF, %fd71;
	sub.f64 	%fd73, %fd72, %fd65;
	sub.f64 	%fd74, %fd67, %fd73;
	fma.rn.f64 	%fd75, %fd70, 0d3C7ABC9E3B39803F, %fd74;
	add.f64 	%fd76, %fd71, %fd75;
	sub.f64 	%fd77, %fd71, %fd76;
	add.f64 	%fd78, %fd75, %fd77;
	{
	.reg .b32 %temp; 
	mov.b64 	{%temp, %r28}, %fd10;
	}
	{
	.reg .b32 %temp; 
	mov.b64 	{%r29, %temp}, %fd10;
	}
	shl.b32 	%r30, %r28, 1;
	setp.gt.u32 	%p3, %r30, -33554433;
	and.b32  	%r31, %r28, -15728641;
	selp.b32 	%r32, %r31, %r28, %p3;
	mov.b64 	%fd79, {%r29, %r32};
	mul.rn.f64 	%fd80, %fd76, %fd79;
	neg.f64 	%fd81, %fd80;
	fma.rn.f64 	%fd82, %fd76, %fd79, %fd81;
	fma.rn.f64 	%fd83, %fd78, %fd79, %fd82;
	add.f64 	%fd4, %fd80, %fd83;
	sub.f64 	%fd84, %fd80, %fd4;
	add.f64 	%fd5, %fd83, %fd84;
	fma.rn.f64 	%fd85, %fd4, 0d3FF71547652B82FE, 0d4338000000000000;
	{
	.reg .b32 %temp; 
	mov.b64 	{%r5, %temp}, %fd85;
	}
	mov.f64 	%fd86, 0dC338000000000000;
	add.rn.f64 	%fd87, %fd85, %fd86;
	fma.rn.f64 	%fd88, %fd87, 0dBFE62E42FEFA39EF, %fd4;
	fma.rn.f64 	%fd89, %fd87, 0dBC7ABC9E3B39803F, %fd88;
	fma.rn.f64 	%fd90, %fd89, 0d3E5ADE1569CE2BDF, 0d3E928AF3FCA213EA;
	fma.rn.f64 	%fd91, %fd90, %fd89, 0d3EC71DEE62401315;
	fma.rn.f64 	%fd92, %fd91, %fd89, 0d3EFA01997C89EB71;
	fma.rn.f64 	%fd93, %fd92, %fd89, 0d3F2A01A014761F65;
	fma.rn.f64 	%fd94, %fd93, %fd89, 0d3F56C16C1852B7AF;
	fma.rn.f64 	%fd95, %fd94, %fd89, 0d3F81111111122322;
	fma.rn.f64 	%fd96, %fd95, %fd89, 0d3FA55555555502A1;
	fma.rn.f64 	%fd97, %fd96, %fd89, 0d3FC5555555555511;
	fma.rn.f64 	%fd98, %fd97, %fd89, 0d3FE000000000000B;
	fma.rn.f64 	%fd99, %fd98, %fd89, 0d3FF0000000000000;
	fma.rn.f64 	%fd100, %fd99, %fd89, 0d3FF0000000000000;
	{
	.reg .b32 %temp; 
	mov.b64 	{%r6, %temp}, %fd100;
	}
	{
	.reg .b32 %temp; 
	mov.b64 	{%temp, %r7}, %fd100;
	}
	shl.b32 	%r33, %r5, 20;
	add.s32 	%r34, %r33, %r7;
	mov.b64 	%fd108, {%r6, %r34};
	{
	.reg .b32 %temp; 
	mov.b64 	{%temp, %r35}, %fd4;
	}
	mov.b32 	%f2, %r35;
	abs.f32 	%f1, %f2;
	setp.lt.f32 	%p4, %f1, 0f4086232B;
	@%p4 bra 	$L__BB1_5;
	setp.lt.f64 	%p5, %fd4, 0d0000000000000000;
	add.f64 	%fd101, %fd4, 0d7FF0000000000000;
	selp.f64 	%fd108, 0d0000000000000000, %fd101, %p5;
	setp.geu.f32 	%p6, %f1, 0f40874800;
	@%p6 bra 	$L__BB1_5;
	shr.u32 	%r36, %r5, 31;
	add.s32 	%r37, %r5, %r36;
	shr.s32 	%r38, %r37, 1;
	shl.b32 	%r39, %r38, 20;
	add.s32 	%r40, %r7, %r39;
	mov.b64 	%fd102, {%r6, %r40};
	sub.s32 	%r41, %r5, %r38;
	shl.b32 	%r42, %r41, 20;
	add.s32 	%r43, %r42, 1072693248;
	mov.b32 	%r44, 0;
	mov.b64 	%fd103, {%r44, %r43};
	mul.f64 	%fd108, %fd103, %fd102;
$L__BB1_5:
	abs.f64 	%fd104, %fd108;
	setp.eq.f64 	%p7, %fd104, 0d7FF0000000000000;
	fma.rn.f64 	%fd105, %fd108, %fd5, %fd108;
	selp.f64 	%fd106, %fd108, %fd105, %p7;
	st.param.f64 	[func_retval0], %fd106;
	ret;

}


// ===== COMPILED SASS (sm_100) =====

	.target	sm_100

	.elftype	@"ET_EXEC"


//--------------------- .note.nv.tkinfo           --------------------------
	.section	.note.nv.tkinfo,"",@"SHT_NOTE"
	.sectionflags	@"SHF_NOTE_NV_TKINFO"
	.tkinfo
        /*0018*/ 	.word	0x00000002
        /*0030*/ 	.string	""
        /*0030*/ 	.string	"ptxas"
        /*0030*/ 	.string	"Cuda compilation tools, release 13.0, V13.0.88"
        /*0030*/ 	.string	"Build cuda_13.0.r13.0/compiler.36424714_0"
        /*0030*/ 	.string	"-arch sm_100 -m 64 "



//--------------------- .note.nv.cuinfo           --------------------------
	.section	.note.nv.cuinfo,"",@"SHT_NOTE"
	.sectionflags	@"SHF_NOTE_NV_CUINFO"
        /*0018*/ 	.short	0x0002
        /*001a*/ 	.short	0x0064
        /*001c*/ 	.short	0x0082
	.zero		2


//--------------------- .nv.info                  --------------------------
	.section	.nv.info,"",@"SHT_CUDA_INFO"
	.align	4


	//----- nvinfo : EIATTR_REGCOUNT
	.align		4
        /*0000*/ 	.byte	0x04, 0x2f
        /*0002*/ 	.short	(.L_2 - .L_1)
	.align		4
.L_1:
        /*0004*/ 	.word	index@(_Z8proyectoPdS_S_i)
        /*0008*/ 	.word	0x0000001e


	//----- nvinfo : EIATTR_FRAME_SIZE
	.align		4
.L_2:
        /*000c*/ 	.byte	0x04, 0x11
        /*000e*/ 	.short	(.L_4 - .L_3)
	.align		4
.L_3:
        /*0010*/ 	.word	index@($_Z8proyectoPdS_S_i$__internal_accurate_pow)
        /*0014*/ 	.word	0x00000010


	//----- nvinfo : EIATTR_FRAME_SIZE
	.align		4
.L_4:
        /*0018*/ 	.byte	0x04, 0x11
        /*001a*/ 	.short	(.L_6 - .L_5)
	.align		4
.L_5:
        /*001c*/ 	.word	index@($__internal_0_$__cuda_sm20_div_rn_f64_full)
        /*0020*/ 	.word	0x00000010


	//----- nvinfo : EIATTR_FRAME_SIZE
	.align		4
.L_6:
        /*0024*/ 	.byte	0x04, 0x11
        /*0026*/ 	.short	(.L_8 - .L_7)
	.align		4
.L_7:
        /*0028*/ 	.word	index@(_Z8proyectoPdS_S_i)
        /*002c*/ 	.word	0x00000010


	//----- nvinfo : EIATTR_MIN_STACK_SIZE
	.align		4
.L_8:
        /*0030*/ 	.byte	0x04, 0x12
        /*0032*/ 	.short	(.L_10 - .L_9)
	.align		4
.L_9:
        /*0034*/ 	.word	index@(_Z8proyectoPdS_S_i)
        /*0038*/ 	.word	0x00000010
.L_10:


//--------------------- .nv.compat                --------------------------
	.section	.nv.compat,"",@"SHT_CUDA_COMPAT_INFO"
	.align	4
        /*0000*/ 	.byte	0x02, 0x09, 0x00, 0x00, 0x02, 0x02, 0x01, 0x00, 0x02, 0x05, 0x05, 0x00, 0x03, 0x07, 0x01, 0x01
        /*0010*/ 	.byte	0x02, 0x03, 0x00, 0x00, 0x02, 0x06, 0x01, 0x00, 0x04, 0x0b, 0x08, 0x00, 0x01, 0x00, 0x00, 0x00
        /*0020*/ 	.byte	0x00, 0x00, 0x00, 0x00


//--------------------- .nv.info._Z8proyectoPdS_S_i --------------------------
	.section	.nv.info._Z8proyectoPdS_S_i,"",@"SHT_CUDA_INFO"
	.sectionflags	@""
	.align	4


	//----- nvinfo : EIATTR_CUDA_API_VERSION
	.align		4
        /*0000*/ 	.byte	0x04, 0x37
        /*0002*/ 	.short	(.L_12 - .L_11)
.L_11:
        /*0004*/ 	.word	0x00000082


	//----- nvinfo : EIATTR_KPARAM_INFO
	.align		4
.L_12:
        /*0008*/ 	.byte	0x04, 0x17
        /*000a*/ 	.short	(.L_14 - .L_13)
.L_13:
        /*000c*/ 	.word	0x00000000
        /*0010*/ 	.short	0x0003
        /*0012*/ 	.short	0x0018
        /*0014*/ 	.byte	0x00, 0xf0, 0x11, 0x00


	//----- nvinfo : EIATTR_KPARAM_INFO
	.align		4
.L_14:
        /*0018*/ 	.byte	0x04, 0x17
        /*001a*/ 	.short	(.L_16 - .L_15)
.L_15:
        /*001c*/ 	.word	0x00000000
        /*0020*/ 	.short	0x0002
        /*0022*/ 	.short	0x0010
        /*0024*/ 	.byte	0x00, 0xf5, 0x21, 0x00


	//----- nvinfo : EIATTR_KPARAM_INFO
	.align		4
.L_16:
        /*0028*/ 	.byte	0x04, 0x17
        /*002a*/ 	.short	(.L_18 - .L_17)
.L_17:
        /*002c*/ 	.word	0x00000000
        /*0030*/ 	.short	0x0001
        /*0032*/ 	.short	0x0008
        /*0034*/ 	.byte	0x00, 0xf5, 0x21, 0x00


	//----- nvinfo : EIATTR_KPARAM_INFO
	.align		4
.L_18:
        /*0038*/ 	.byte	0x04, 0x17
        /*003a*/ 	.short	(.L_20 - .L_19)
.L_19:
        /*003c*/ 	.word	0x00000000
        /*0040*/ 	.short	0x0000
        /*0042*/ 	.short	0x0000
        /*0044*/ 	.byte	0x00, 0xf5, 0x21, 0x00


	//----- nvinfo : EIATTR_SPARSE_MMA_MASK
	.align		4
.L_20:
        /*0048*/ 	.byte	0x03, 0x50
        /*004a*/ 	.short	0x0000


	//----- nvinfo : EIATTR_MAXREG_COUNT
	.align		4
        /*004c*/ 	.byte	0x03, 0x1b
        /*004e*/ 	.short	0x00ff


	//----- nvinfo : EIATTR_EXTERNS
	.align		4
        /*0050*/ 	.byte	0x04, 0x0f
        /*0052*/ 	.short	(.L_22 - .L_21)


	//   ....[0]....
	.align		4
.L_21:
        /*0054*/ 	.word	index@(vprintf)


	//----- nvinfo : EIATTR_MERCURY_ISA_VERSION
	.align		4
.L_22:
        /*0058*/ 	.byte	0x03, 0x5f
        /*005a*/ 	.short	0x0101


	//----- nvinfo : EIATTR_VRC_CTA_INIT_COUNT
	.align		4
        /*005c*/ 	.byte	0x02, 0x4a
	.zero		1
	.zero		1


	//----- nvinfo : EIATTR_SYSCALL_OFFSETS
	.align		4
        /*0060*/ 	.byte	0x04, 0x46
        /*0062*/ 	.short	(.L_24 - .L_23)


	//   ....[0]....
.L_23:
        /*0064*/ 	.word	0x00000420


	//----- nvinfo : EIATTR_EXIT_INSTR_OFFSETS
	.align		4
.L_24:
        /*0068*/ 	.byte	0x04, 0x1c
        /*006a*/ 	.short	(.L_26 - .L_25)


	//   ....[0]....
.L_25:
        /*006c*/ 	.word	0x000000c0


	//   ....[1]....
        /*0070*/ 	.word	0x00000430


	//----- nvinfo : EIATTR_CRS_STACK_SIZE
	.align		4
.L_26:
        /*0074*/ 	.byte	0x04, 0x1e
        /*0076*/ 	.short	(.L_28 - .L_27)
.L_27:
        /*0078*/ 	.word	0x00000000


	//----- nvinfo : EIATTR_CBANK_PARAM_SIZE
	.align		4
.L_28:
        /*007c*/ 	.byte	0x03, 0x19
        /*007e*/ 	.short	0x001c


	//----- nvinfo : EIATTR_PARAM_CBANK
	.align		4
        /*0080*/ 	.byte	0x04, 0x0a
        /*0082*/ 	.short	(.L_30 - .L_29)
	.align		4
.L_29:
        /*0084*/ 	.word	index@(.nv.constant0._Z8proyectoPdS_S_i)
        /*0088*/ 	.short	0x0380
        /*008a*/ 	.short	0x001c


	//----- nvinfo : EIATTR_SW_WAR
	.align		4
.L_30:
        /*008c*/ 	.byte	0x04, 0x36
        /*008e*/ 	.short	(.L_32 - .L_31)
.L_31:
        /*0090*/ 	.word	0x00000008
.L_32:


//--------------------- .nv.callgraph             --------------------------
	.section	.nv.callgraph,"",@"SHT_CUDA_CALLGRAPH"
	.align	4
	.sectionentsize	8
	.align		4
        /*0000*/ 	.word	0x00000000
	.align		4
        /*0004*/ 	.word	0xffffffff
	.align		4
        /*0008*/ 	.word	index@(_Z8proyectoPdS_S_i)
	.align		4
        /*000c*/ 	.word	index@(vprintf)
	.align		4
        /*0010*/ 	.word	0x00000000
	.align		4
        /*0014*/ 	.word	0xfffffffe
	.align		4
        /*0018*/ 	.word	0x00000000
	.align		4
        /*001c*/ 	.word	0xfffffffd
	.align		4
        /*0020*/ 	.word	0x00000000
	.align		4
        /*0024*/ 	.word	0xfffffffc


//--------------------- .nv.constant4             --------------------------
	.section	.nv.constant4,"a",@progbits
	.align	8
	.align		8
.nv.constant4:
        /*0000*/ 	.dword	vprintf
	.align		8
        /*0008*/ 	.dword	$str


//--------------------- .text._Z8proyectoPdS_S_i  --------------------------
	.section	.text._Z8proyectoPdS_S_i,"ax",@progbits
	.align	128
        .global         _Z8proyectoPdS_S_i
        .type           _Z8proyectoPdS_S_i,@function
        .size           _Z8proyectoPdS_S_i,(.L_x_11 - _Z8proyectoPdS_S_i)
        .other          _Z8proyectoPdS_S_i,@"STO_CUDA_ENTRY STV_DEFAULT"
_Z8proyectoPdS_S_i:
.text._Z8proyectoPdS_S_i:
[----:B------:R-:W0:Y:S01]  /*0000*/  LDC R1, c[0x0][0x37c] ;  /* 0x0000df00ff017b82 */ /* 0x000e220000000800 */
[----:B------:R-:W1:Y:S01]  /*0010*/  S2R R0, SR_CTAID.X ;  /* 0x0000000000007919 */ /* 0x000e620000002500 */
[----:B------:R-:W2:Y:S01]  /*0020*/  LDCU UR5, c[0x0][0x2fc] ;  /* 0x00005f80ff0577ac */ /* 0x000ea20008000800 */
[----:B0-----:R-:W-:Y:S01]  /*0030*/  VIADD R1, R1, 0xfffffff0 ;  /* 0xfffffff001017836 */ /* 0x001fe20000000000 */
[----:B------:R-:W1:Y:S01]  /*0040*/  S2R R3, SR_TID.X ;  /* 0x0000000000037919 */ /* 0x000e620000002100 */
[----:B------:R-:W1:Y:S01]  /*0050*/  LDCU UR6, c[0x0][0x360] ;  /* 0x00006c00ff0677ac */ /* 0x000e620008000800 */
[----:B------:R-:W0:Y:S01]  /*0060*/  LDCU UR7, c[0x0][0x398] ;  /* 0x00007300ff0777ac */ /* 0x000e220008000800 */
[----:B------:R-:W3:Y:S02]  /*0070*/  LDCU UR4, c[0x0][0x2f8] ;  /* 0x00005f00ff0477ac */ /* 0x000ee40008000800 */
[----:B---3--:R-:W-:Y:S01]  /*0080*/  IADD3 R6, P1, PT, R1, UR4, RZ ;  /* 0x0000000401067c10 */ /* 0x008fe2000ff3e0ff */
[----:B-1----:R-:W-:-:S04]  /*0090*/  IMAD R0, R0, UR6, R3 ;  /* 0x0000000600007c24 */ /* 0x002fc8000f8e0203 */
[----:B--2---:R-:W-:Y:S01]  /*00a0*/  IMAD.X R7, RZ, RZ, UR5, P1 ;  /* 0x00000005ff077e24 */ /* 0x004fe200088e06ff */
[----:B0-----:R-:W-:-:S13]  /*00b0*/  ISETP.GE.AND P0, PT, R0, UR7, PT ;  /* 0x0000000700007c0c */ /* 0x001fda000bf06270 */
[----:B------:R-:W-:Y:S05]  /*00c0*/  @P0 EXIT ;  /* 0x000000000000094d */ /* 0x000fea0003800000 */
[----:B------:R-:W0:Y:S01]  /*00d0*/  LDC.64 R2, c[0x0][0x380] ;  /* 0x0000e000ff027b82 */ /* 0x000e220000000a00 */
[----:B------:R-:W1:Y:S01]  /*00e0*/  LDCU.64 UR4, c[0x0][0x358] ;  /* 0x00006b00ff0477ac */ /* 0x000e620008000a00 */
[----:B0-----:R-:W-:-:S06]  /*00f0*/  IMAD.WIDE R2, R0, 0x8, R2 ;  /* 0x0000000800027825 */ /* 0x001fcc00078e0202 */
[----:B-1----:R-:W5:Y:S01]  /*0100*/  LDG.E.64 R2, desc[UR4][R2.64] ;  /* 0x0000000402027981 */ /* 0x002f62000c1e1b00 */
[----:B------:R-:W0:Y:S01]  /*0110*/  I2F.F64 R4, R0 ;  /* 0x0000000000047312 */ /* 0x000e220000201c00 */
[----:B------:R-:W-:Y:S01]  /*0120*/  BSSY.RECONVERGENT B0, `(.L_x_0) ;  /* 0x000000a000007945 */ /* 0x000fe20003800200 */
[----:B------:R-:W-:Y:S02]  /*0130*/  MOV R26, 0x1c0 ;  /* 0x000001c0001a7802 */ /* 0x000fe40000000f00 */
[----:B0-----:R-:W-:-:S04]  /*0140*/  SHF.R.U32.HI R8, RZ, 0x14, R5 ;  /* 0x00000014ff087819 */ /* 0x001fc80000011605 */
[----:B------:R-:W-:-:S05]  /*0150*/  LOP3.LUT R8, R8, 0x7ff, RZ, 0xc0, !PT ;  /* 0x000007ff08087812 */ /* 0x000fca00078ec0ff */
[----:B------:R-:W-:-:S05]  /*0160*/  VIADD R9, R8, 0xfffffc0c ;  /* 0xfffffc0c08097836 */ /* 0x000fca0000000000 */
[CC--:B------:R-:W-:Y:S02]  /*0170*/  SHF.L.U32 R8, R4.reuse, R9.reuse, RZ ;  /* 0x0000000904087219 */ /* 0x0c0fe400000006ff */
[----:B------:R-:W-:Y:S02]  /*0180*/  SHF.L.U64.HI R9, R4, R9, R5 ;  /* 0x0000000904097219 */ /* 0x000fe40000010205 */
[----:B------:R-:W-:-:S04]  /*0190*/  ISETP.NE.U32.AND P0, PT, R8, RZ, PT ;  /* 0x000000ff0800720c */ /* 0x000fc80003f05070 */
[----:B------:R-:W-:-:S13]  /*01a0*/  ISETP.NE.AND.EX P0, PT, R9, -0x80000000, PT, P0 ;  /* 0x800000000900780c */ /* 0x000fda0003f05300 */
[----:B-----5:R-:W-:Y:S05]  /*01b0*/  CALL.REL.NOINC `($_Z8proyectoPdS_S_i$__internal_accurate_pow) ;  /* 0x0000000400dc7944 */ /* 0x020fea0003c00000 */
[----:B------:R-:W-:Y:S05]  /*01c0*/  BSYNC.RECONVERGENT B0 ;  /* 0x0000000000007941 */ /* 0x000fea0003800200 */
.L_x_0:
[----:B------:R-:W-:Y:S01]  /*01d0*/  IMAD.MOV.U32 R4, RZ, RZ, R9 ;  /* 0x000000ffff047224 */ /* 0x000fe200078e0009 */
[----:B------:R-:W-:Y:S01]  /*01e0*/  ISETP.NE.AND P1, PT, R0, RZ, PT ;  /* 0x000000ff0000720c */ /* 0x000fe20003f25270 */
[----:B------:R-:W-:Y:S01]  /*01f0*/  IMAD.MOV.U32 R5, RZ, RZ, R12 ;  /* 0x000000ffff057224 */ /* 0x000fe200078e000c */
[----:B------:R-:W-:Y:S05]  /*0200*/  BSSY.RECONVERGENT B0, `(.L_x_1) ;  /* 0x0000016000007945 */ /* 0x000fea0003800200 */
[----:B------:R-:W-:-:S10]  /*0210*/  DADD R4, -RZ, -R4 ;  /* 0x00000000ff047229 */ /* 0x000fd40000000904 */
[----:B------:R-:W-:Y:S02]  /*0220*/  FSEL R4, R4, R9, !P0 ;  /* 0x0000000904047208 */ /* 0x000fe40004000000 */
[----:B------:R-:W-:Y:S02]  /*0230*/  FSEL R5, R5, R12, !P0 ;  /* 0x0000000c05057208 */ /* 0x000fe40004000000 */
[----:B------:R-:W-:Y:S02]  /*0240*/  FSEL R4, R4, RZ, P1 ;  /* 0x000000ff04047208 */ /* 0x000fe40000800000 */
[----:B------:R-:W-:-:S06]  /*0250*/  FSEL R5, R5, 1.875, P1 ;  /* 0x3ff0000005057808 */ /* 0x000fcc0000800000 */
[----:B------:R-:W-:Y:S01]  /*0260*/  DMUL R4, R2, R4 ;  /* 0x0000000402047228 */ /* 0x000fe20000000000 */
[----:B------:R-:W-:-:S05]  /*0270*/  IMAD.MOV.U32 R2, RZ, RZ, 0x1 ;  /* 0x00000001ff027424 */ /* 0x000fca00078e00ff */
[----:B------:R-:W0:Y:S02]  /*0280*/  MUFU.RCP64H R3, R5 ;  /* 0x0000000500037308 */ /* 0x000e240000001800 */
[----:B0-----:R-:W-:-:S08]  /*0290*/  DFMA R8, -R4, R2, 1 ;  /* 0x3ff000000408742b */ /* 0x001fd00000000102 */
[----:B------:R-:W-:-:S08]  /*02a0*/  DFMA R8, R8, R8, R8 ;  /* 0x000000080808722b */ /* 0x000fd00000000008 */
[----:B------:R-:W-:-:S08]  /*02b0*/  DFMA R8, R2, R8, R2 ;  /* 0x000000080208722b */ /* 0x000fd00000000002 */
[----:B------:R-:W-:-:S08]  /*02c0*/  DFMA R2, -R4, R8, 1 ;  /* 0x3ff000000402742b */ /* 0x000fd00000000108 */
[----:B------:R-:W-:-:S08]  /*02d0*/  DFMA R2, R8, R2, R8 ;  /* 0x000000020802722b */ /* 0x000fd00000000008 */
[----:B------:R-:W-:-:S08]  /*02e0*/  DMUL R8, R2, 4 ;  /* 0x4010000002087828 */ /* 0x000fd00000000000 */
[----:B------:R-:W-:-:S08]  /*02f0*/  DFMA R10, -R4, R8, 4 ;  /* 0x40100000040a742b */ /* 0x000fd00000000108 */
[----:B------:R-:W-:-:S10]  /*0300*/  DFMA R2, R2, R10, R8 ;  /* 0x0000000a0202722b */ /* 0x000fd40000000008 */
[----:B------:R-:W-:-:S05]  /*0310*/  FFMA R8, RZ, R5, R3 ;  /* 0x00000005ff087223 */ /* 0x000fca0000000003 */
[----:B------:R-:W-:-:S13]  /*0320*/  FSETP.GT.AND P0, PT, |R8|, 1.469367938527859385e-39, PT ;  /* 0x001000000800780b */ /* 0x000fda0003f04200 */
[----:B------:R-:W-:Y:S05]  /*0330*/  @P0 BRA `(.L_x_2) ;  /* 0x0000000000080947 */ /* 0x000fea0003800000 */
[----:B------:R-:W-:-:S07]  /*0340*/  MOV R8, 0x360 ;  /* 0x0000036000087802 */ /* 0x000fce0000000f00 */
[----:B------:R-:W-:Y:S05]  /*0350*/  CALL.REL.NOINC `($__internal_0_$__cuda_sm20_div_rn_f64_full) ;  /* 0x0000000000387944 */ /* 0x000fea0003c00000 */
.L_x_2:
[----:B------:R-:W-:Y:S05]  /*0360*/  BSYNC.RECONVERGENT B0 ;  /* 0x0000000000007941 */ /* 0x000fea0003800200 */
.L_x_1:
[----:B------:R-:W0:Y:S01]  /*0370*/  LDC.64 R8, c[0x0][0x388] ;  /* 0x0000e200ff087b82 */ /* 0x000e220000000a00 */
[----:B------:R-:W-:Y:S01]  /*0380*/  MOV R10, 0x0 ;  /* 0x00000000000a7802 */ /* 0x000fe20000000f00 */
[----:B------:R1:W-:Y:S01]  /*0390*/  STL [R1], R0 ;  /* 0x0000000001007387 */ /* 0x0003e20000100800 */
[----:B------:R-:W2:Y:S03]  /*03a0*/  LDCU.64 UR6, c[0x4][0x8] ;  /* 0x01000100ff0677ac */ /* 0x000ea60008000a00 */
[----:B------:R1:W-:Y:S02]  /*03b0*/  STL.64 [R1+0x8], R2 ;  /* 0x0000080201007387 */ /* 0x0003e40000100a00 */
[----:B------:R-:W3:Y:S01]  /*03c0*/  LDC.64 R10, c[0x4][R10] ;  /* 0x010000000a0a7b82 */ /* 0x000ee20000000a00 */
[----:B--2---:R-:W-:Y:S02]  /*03d0*/  IMAD.U32 R4, RZ, RZ, UR6 ;  /* 0x00000006ff047e24 */ /* 0x004fe4000f8e00ff */
[----:B------:R-:W-:-:S02]  /*03e0*/  IMAD.U32 R5, RZ, RZ, UR7 ;  /* 0x00000007ff057e24 */ /* 0x000fc4000f8e00ff */
[----:B0-----:R-:W-:-:S05]  /*03f0*/  IMAD.WIDE R8, R0, 0x8, R8 ;  /* 0x0000000800087825 */ /* 0x001fca00078e0208 */
[----:B------:R1:W-:Y:S02]  /*0400*/  STG.E.64 desc[UR4][R8.64], R2 ;  /* 0x0000000208007986 */ /* 0x0003e4000c101b04 */
[----:B------:R-:W-:-:S07]  /*0410*/  LEPC R20, `(.L_x_3) ;  /* 0x000000001014794e */ /* 0x000fce0000000000 */
[----:B-1-3--:R-:W-:Y:S05]  /*0420*/  CALL.ABS.NOINC R10 ;  /* 0x000000000a007343 */ /* 0x00afea0003c00000 */
.L_x_3:
[----:B------:R-:W-:Y:S05]  /*0430*/  EXIT ;  /* 0x000000000000794d */ /* 0x000fea0003800000 */
        .weak           $__internal_0_$__cuda_sm20_div_rn_f64_full
        .type           $__internal_0_$__cuda_sm20_div_rn_f64_full,@function
        .size           $__internal_0_$__cuda_sm20_div_rn_f64_full,($_Z8proyectoPdS_S_i$__internal_accurate_pow - $__internal_0_$__cuda_sm20_div_rn_f64_full)
$__internal_0_$__cuda_sm20_div_rn_f64_full:
[C---:B------:R-:W-:Y:S01]  /*0440*/  FSETP.GEU.AND P0, PT, |R5|.reuse, 1.469367938527859385e-39, PT ;  /* 0x001000000500780b */ /* 0x040fe20003f0e200 */
[----:B------:R-:W-:Y:S01]  /*0450*/  IMAD.MOV.U32 R10, RZ, RZ, 0x1 ;  /* 0x00000001ff0a7424 */ /* 0x000fe200078e00ff */
[C---:B------:R-:W-:Y:S01]  /*0460*/  LOP3.LUT R2, R5.reuse, 0x800fffff, RZ, 0xc0, !PT ;  /* 0x800fffff05027812 */ /* 0x040fe200078ec0ff */
[----:B------:R-:W-:Y:S01]  /*0470*/  IMAD.MOV.U32 R19, RZ, RZ, 0x40100000 ;  /* 0x40100000ff137424 */ /* 0x000fe200078e00ff */
[----:B------:R-:W-:Y:S01]  /*0480*/  LOP3.LUT R18, R5, 0x7ff00000, RZ, 0xc0, !PT ;  /* 0x7ff0000005127812 */ /* 0x000fe200078ec0ff */
[----:B------:R-:W-:Y:S01]  /*0490*/  IMAD.MOV.U32 R9, RZ, RZ, 0x1ca00000 ;  /* 0x1ca00000ff097424 */ /* 0x000fe200078e00ff */
[----:B------:R-:W-:Y:S01]  /*04a0*/  LOP3.LUT R3, R2, 0x3ff00000, RZ, 0xfc, !PT ;  /* 0x3ff0000002037812 */ /* 0x000fe200078efcff */
[----:B------:R-:W-:Y:S01]  /*04b0*/  IMAD.MOV.U32 R2, RZ, RZ, R4 ;  /* 0x000000ffff027224 */ /* 0x000fe200078e0004 */
[----:B------:R-:W-:Y:S01]  /*04c0*/  ISETP.LE.U32.AND P1, PT, R18, 0x40100000, PT ;  /* 0x401000001200780c */ /* 0x000fe20003f23070 */
[----:B------:R-:W-:Y:S01]  /*04d0*/  VIADD R20, R19, 0xffffffff ;  /* 0xffffffff13147836 */ /* 0x000fe20000000000 */
[----:B------:R-:W-:Y:S01]  /*04e0*/  BSSY.RECONVERGENT B1, `(.L_x_4) ;  /* 0x0000040000017945 */ /* 0x000fe20003800200 */
[----:B------:R-:W-:Y:S01]  /*04f0*/  IMAD.MOV.U32 R14, RZ, RZ, RZ ;  /* 0x000000ffff0e7224 */ /* 0x000fe200078e00ff */
[----:B------:R-:W-:Y:S01]  /*0500*/  SEL R15, R9, 0x63400000, !P1 ;  /* 0x63400000090f7807 */ /* 0x000fe20004800000 */
[----:B------:R-:W-:-:S06]  /*0510*/  @!P0 DMUL R2, R4, 8.98846567431157953865e+307 ;  /* 0x7fe0000004028828 */ /* 0x000fcc0000000000 */
[----:B------:R-:W0:Y:S04]  /*0520*/  MUFU.RCP64H R11, R3 ;  /* 0x00000003000b7308 */ /* 0x000e280000001800 */
[----:B------:R-:W-:Y:S02]  /*0530*/  @!P0 LOP3.LUT R18, R3, 0x7ff00000, RZ, 0xc0, !PT ;  /* 0x7ff0000003128812 */ /* 0x000fe400078ec0ff */
[----:B------:R-:W-:-:S03]  /*0540*/  ISETP.GT.U32.AND P0, PT, R20, 0x7feffffe, PT ;  /* 0x7feffffe1400780c */ /* 0x000fc60003f04070 */
[----:B------:R-:W-:-:S05]  /*0550*/  VIADD R20, R18, 0xffffffff ;  /* 0xffffffff12147836 */ /* 0x000fca0000000000 */
[----:B------:R-:W-:Y:S01]  /*0560*/  ISETP.GT.U32.OR P0, PT, R20, 0x7feffffe, P0 ;  /* 0x7feffffe1400780c */ /* 0x000fe20000704470 */
[----:B0-----:R-:W-:-:S08]  /*0570*/  DFMA R12, R10, -R2, 1 ;  /* 0x3ff000000a0c742b */ /* 0x001fd00000000802 */
[----:B------:R-:W-:-:S08]  /*0580*/  DFMA R12, R12, R12, R12 ;  /* 0x0000000c0c0c722b */ /* 0x000fd0000000000c */
[----:B------:R-:W-:-:S08]  /*0590*/  DFMA R10, R10, R12, R10 ;  /* 0x0000000c0a0a722b */ /* 0x000fd0000000000a */
[----:B------:R-:W-:-:S08]  /*05a0*/  DFMA R12, R10, -R2, 1 ;  /* 0x3ff000000a0c742b */ /* 0x000fd00000000802 */
[----:B------:R-:W-:-:S08]  /*05b0*/  DFMA R10, R10, R12, R10 ;  /* 0x0000000c0a0a722b */ /* 0x000fd0000000000a */
[----:B------:R-:W-:-:S08]  /*05c0*/  DMUL R12, R10, R14 ;  /* 0x0000000e0a0c7228 */ /* 0x000fd00000000000 */
[----:B------:R-:W-:-:S08]  /*05d0*/  DFMA R16, R12, -R2, R14 ;  /* 0x800000020c10722b */ /* 0x000fd0000000000e */
[----:B------:R-:W-:Y:S01]  /*05e0*/  DFMA R10, R10, R16, R12 ;  /* 0x000000100a0a722b */ /* 0x000fe2000000000c */
[----:B------:R-:W-:Y:S10]  /*05f0*/  @P0 BRA `(.L_x_5) ;  /* 0x0000000000740947 */ /* 0x000ff40003800000 */
[----:B------:R-:W-:Y:S01]  /*0600*/  LOP3.LUT R16, R5, 0x7ff00000, RZ, 0xc0, !PT ;  /* 0x7ff0000005107812 */ /* 0x000fe200078ec0ff */
[----:B------:R-:W-:-:S03]  /*0610*/  IMAD.MOV.U32 R12, RZ, RZ, 0x40100000 ;  /* 0x40100000ff0c7424 */ /* 0x000fc600078e00ff */
[----:B------:R-:W-:Y:S01]  /*0620*/  ISETP.LE.U32.AND P0, PT, R16, 0x40100000, PT ;  /* 0x401000001000780c */ /* 0x000fe20003f03070 */
[----:B------:R-:W-:Y:S02]  /*0630*/  IMAD.MOV R13, RZ, RZ, -R16 ;  /* 0x000000ffff0d7224 */ /* 0x000fe400078e0a10 */
[----:B------:R-:W-:Y:S01]  /*0640*/  IMAD.MOV.U32 R16, RZ, RZ, RZ ;  /* 0x000000ffff107224 */ /* 0x000fe200078e00ff */
[----:B------:R-:W-:Y:S02]  /*0650*/  SEL R9, R9, 0x63400000, !P0 ;  /* 0x6340000009097807 */ /* 0x000fe40004000000 */
[----:B------:R-:W-:-:S04]  /*0660*/  VIADDMNMX R12, R13, R12, 0xb9600000, !PT ;  /* 0xb96000000d0c7446 */ /* 0x000fc8000780010c */
[----:B------:R-:W-:-:S05]  /*0670*/  VIMNMX R12, PT, PT, R12, 0x46a00000, PT ;  /* 0x46a000000c0c7848 */ /* 0x000fca0003fe0100 */
[----:B------:R-:W-:-:S04]  /*0680*/  IMAD.IADD R9, R12, 0x1, -R9 ;  /* 0x000000010c097824 */ /* 0x000fc800078e0a09 */
[----:B------:R-:W-:-:S06]  /*0690*/  VIADD R17, R9, 0x7fe00000 ;  /* 0x7fe0000009117836 */ /* 0x000fcc0000000000 */
[----:B------:R-:W-:-:S10]  /*06a0*/  DMUL R12, R10, R16 ;  /* 0x000000100a0c7228 */ /* 0x000fd40000000000 */
[----:B------:R-:W-:-:S13]  /*06b0*/  FSETP.GTU.AND P0, PT, |R13|, 1.469367938527859385e-39, PT ;  /* 0x001000000d00780b */ /* 0x000fda0003f0c200 */
[----:B------:R-:W-:Y:S05]  /*06c0*/  @P0 BRA `(.L_x_6) ;  /* 0x0000000000840947 */ /* 0x000fea0003800000 */
[----:B------:R-:W-:Y:S01]  /*06d0*/  DFMA R2, R10, -R2, R14 ;  /* 0x800000020a02722b */ /* 0x000fe2000000000e */
[----:B------:R-:W-:-:S09]  /*06e0*/  IMAD.MOV.U32 R16, RZ, RZ, RZ ;  /* 0x000000ffff107224 */ /* 0x000fd200078e00ff */
[C---:B------:R-:W-:Y:S02]  /*06f0*/  FSETP.NEU.AND P0, PT, R3.reuse, RZ, PT ;  /* 0x000000ff0300720b */ /* 0x040fe40003f0d000 */
[----:B------:R-:W-:-:S04]  /*0700*/  LOP3.LUT R5, R3, 0x80000000, R5, 0x48, !PT ;  /* 0x8000000003057812 */ /* 0x000fc800078e4805 */
[----:B------:R-:W-:-:S07]  /*0710*/  LOP3.LUT R17, R5, R17, RZ, 0xfc, !PT ;  /* 0x0000001105117212 */ /* 0x000fce00078efcff */
[----:B------:R-:W-:Y:S05]  /*0720*/  @!P0 BRA `(.L_x_6) ;  /* 0x00000000006c8947 */ /* 0x000fea0003800000 */
[----:B------:R-:W-:Y:S02]  /*0730*/  IMAD.MOV R3, RZ, RZ, -R9 ;  /* 0x000000ffff037224 */ /* 0x000fe400078e0a09 */
[----:B------:R-:W-:-:S06]  /*0740*/  IMAD.MOV.U32 R2, RZ, RZ, RZ ;  /* 0x000000ffff027224 */ /* 0x000fcc00078e00ff */
[----:B------:R-:W-:Y:S02]  /*0750*/  DFMA R2, R12, -R2, R10 ;  /* 0x800000020c02722b */ /* 0x000fe4000000000a */
[----:B------:R-:W-:-:S04]  /*0760*/  DMUL.RP R10, R10, R16 ;  /* 0x000000100a0a7228 */ /* 0x000fc80000008000 */
[----:B------:R-:W-:-:S04]  /*0770*/  IADD3 R2, PT, PT, -R9, -0x43300000, RZ ;  /* 0xbcd0000009027810 */ /* 0x000fc80007ffe1ff */
[----:B------:R-:W-:Y:S02]  /*0780*/  FSETP.NEU.AND P0, PT, |R3|, R2, PT ;  /* 0x000000020300720b */ /* 0x000fe40003f0d200 */
[----:B------:R-:W-:Y:S02]  /*0790*/  LOP3.LUT R5, R11, R5, RZ, 0x3c, !PT ;  /* 0x000000050b057212 */ /* 0x000fe400078e3cff */
[----:B------:R-:W-:Y:S02]  /*07a0*/  FSEL R12, R10, R12, !P0 ;  /* 0x0000000c0a0c7208 */ /* 0x000fe40004000000 */
[----:B------:R-:W-:Y:S01]  /*07b0*/  FSEL R13, R5, R13, !P0 ;  /* 0x0000000d050d7208 */ /* 0x000fe20004000000 */
[----:B------:R-:W-:Y:S06]  /*07c0*/  BRA `(.L_x_6) ;  /* 0x0000000000447947 */ /* 0x000fec0003800000 */
.L_x_5:
[----:B------:R-:W-:-:S14]  /*07d0*/  DSETP.NAN.AND P0, PT, R4, R4, PT ;  /* 0x000000040400722a */ /* 0x000fdc0003f08000 */
[----:B------:R-:W-:Y:S05]  /*07e0*/  @P0 BRA `(.L_x_7) ;  /* 0x0000000000340947 */ /* 0x000fea0003800000 */
[----:B------:R-:W-:Y:S01]  /*07f0*/  ISETP.NE.AND P0, PT, R19, R18, PT ;  /* 0x000000121300720c */ /* 0x000fe20003f05270 */
[----:B------:R-:W-:Y:S02]  /*0800*/  IMAD.MOV.U32 R12, RZ, RZ, 0x0 ;  /* 0x00000000ff0c7424 */ /* 0x000fe400078e00ff */
[----:B------:R-:W-:-:S10]  /*0810*/  IMAD.MOV.U32 R13, RZ, RZ, -0x80000 ;  /* 0xfff80000ff0d7424 */ /* 0x000fd400078e00ff */
[----:B------:R-:W-:Y:S05]  /*0820*/  @!P0 BRA `(.L_x_6) ;  /* 0x00000000002c8947 */ /* 0x000fea0003800000 */
[----:B------:R-:W-:Y:S02]  /*0830*/  ISETP.NE.AND P0, PT, R19, 0x7ff00000, PT ;  /* 0x7ff000001300780c */ /* 0x000fe40003f05270 */
[----:B------:R-:W-:Y:S02]  /*0840*/  LOP3.LUT R4, R5, 0x40100000, RZ, 0x3c, !PT ;  /* 0x4010000005047812 */ /* 0x000fe400078e3cff */
[----:B------:R-:W-:Y:S02]  /*0850*/  ISETP.EQ.OR P0, PT, R18, RZ, !P0 ;  /* 0x000000ff1200720c */ /* 0x000fe40004702670 */
[----:B------:R-:W-:-:S11]  /*0860*/  LOP3.LUT R13, R4, 0x80000000, RZ, 0xc0, !PT ;  /* 0x80000000040d7812 */ /* 0x000fd600078ec0ff */
[----:B------:R-:W-:Y:S01]  /*0870*/  @P0 LOP3.LUT R2, R13, 0x7ff00000, RZ, 0xfc, !PT ;  /* 0x7ff000000d020812 */ /* 0x000fe200078efcff */
[----:B------:R-:W-:Y:S02]  /*0880*/  @!P0 IMAD.MOV.U32 R12, RZ, RZ, RZ ;  /* 0x000000ffff0c8224 */ /* 0x000fe400078e00ff */
[----:B------:R-:W-:Y:S02]  /*0890*/  @P0 IMAD.MOV.U32 R12, RZ, RZ, RZ ;  /* 0x000000ffff0c0224 */ /* 0x000fe400078e00ff */
[----:B------:R-:W-:Y:S01]  /*08a0*/  @P0 IMAD.MOV.U32 R13, RZ, RZ, R2 ;  /* 0x000000ffff0d0224 */ /* 0x000fe200078e0002 */
[----:B------:R-:W-:Y:S06]  /*08b0*/  BRA `(.L_x_6) ;  /* 0x0000000000087947 */ /* 0x000fec0003800000 */
.L_x_7:
[----:B------:R-:W-:Y:S01]  /*08c0*/  LOP3.LUT R13, R5, 0x80000, RZ, 0xfc, !PT ;  /* 0x00080000050d7812 */ /* 0x000fe200078efcff */
[----:B------:R-:W-:-:S07]  /*08d0*/  IMAD.MOV.U32 R12, RZ, RZ, R4 ;  /* 0x000000ffff0c7224 */ /* 0x000fce00078e0004 */
.L_x_6:
[----:B------:R-:W-:Y:S05]  /*08e0*/  BSYNC.RECONVERGENT B1 ;  /* 0x0000000000017941 */ /* 0x000fea0003800200 */
.L_x_4:
[----:B------:R-:W-:Y:S02]  /*08f0*/  IMAD.MOV.U32 R9, RZ, RZ, 0x0 ;  /* 0x00000000ff097424 */ /* 0x000fe400078e00ff */
[----:B------:R-:W-:Y:S02]  /*0900*/  IMAD.MOV.U32 R2, RZ, RZ, R12 ;  /* 0x000000ffff027224 */ /* 0x000fe400078e000c */
[----:B------:R-:W-:Y:S01]  /*0910*/  IMAD.MOV.U32 R3, RZ, RZ, R13 ;  /* 0x000000ffff037224 */ /* 0x000fe200078e000d */
[----:B------:R-:W-:Y:S06]  /*0920*/  RET.REL.NODEC R8 `(_Z8proyectoPdS_S_i) ;  /* 0xfffffff408b47950 */ /* 0x000fec0003c3ffff */
        .type           $_Z8proyectoPdS_S_i$__internal_accurate_pow,@function
        .size           $_Z8proyectoPdS_S_i$__internal_accurate_pow,(.L_x_11 - $_Z8proyectoPdS_S_i$__internal_accurate_pow)
$_Z8proyectoPdS_S_i$__internal_accurate_pow:
[----:B------:R-:W0:Y:S01]  /*0930*/  MUFU.RCP64H R13, 2 ;  /* 0x40000000000d7908 */ /* 0x000e220000001800 */
[----:B------:R-:W-:Y:S01]  /*0940*/  IMAD.MOV.U32 R8, RZ, RZ, 0x0 ;  /* 0x00000000ff087424 */ /* 0x000fe200078e00ff */
[----:B------:R-:W-:Y:S01]  /*0950*/  UMOV UR6, 0x7d2cafe2 ;  /* 0x7d2cafe200067882 */ /* 0x000fe20000000000 */
[----:B------:R-:W-:Y:S01]  /*0960*/  IMAD.MOV.U32 R9, RZ, RZ, 0x40000000 ;  /* 0x40000000ff097424 */ /* 0x000fe200078e00ff */
[----:B------:R-:W-:Y:S01]  /*0970*/  UMOV UR7, 0x3eb0f5ff ;  /* 0x3eb0f5ff00077882 */ /* 0x000fe20000000000 */
[----:B------:R-:W-:Y:S01]  /*0980*/  IMAD.MOV.U32 R12, RZ, RZ, RZ ;  /* 0x000000ffff0c7224 */ /* 0x000fe200078e00ff */
[----:B------:R-:W-:Y:S01]  /*0990*/  UMOV UR8, 0x3b39803f ;  /* 0x3b39803f00087882 */ /* 0x000fe20000000000 */
[----:B------:R-:W-:Y:S01]  /*09a0*/  IMAD.MOV.U32 R10, RZ, RZ, 0x41ad3b5a ;  /* 0x41ad3b5aff0a7424 */ /* 0x000fe200078e00ff */
[----:B------:R-:W-:Y:S01]  /*09b0*/  UMOV UR9, 0x3c7abc9e ;  /* 0x3c7abc9e00097882 */ /* 0x000fe20000000000 */
[----:B------:R-:W-:Y:S02]  /*09c0*/  IMAD.MOV.U32 R11, RZ, RZ, 0x3ed0f5d2 ;  /* 0x3ed0f5d2ff0b7424 */ /* 0x000fe400078e00ff */
[----:B0-----:R-:W-:-:S08]  /*09d0*/  DFMA R8, R12, -R8, 1 ;  /* 0x3ff000000c08742b */ /* 0x001fd00000000808 */
[----:B------:R-:W-:-:S08]  /*09e0*/  DFMA R8, R8, R8, R8 ;  /* 0x000000080808722b */ /* 0x000fd00000000008 */
[----:B------:R-:W-:-:S08]  /*09f0*/  DFMA R12, R12, R8, R12 ;  /* 0x000000080c0c722b */ /* 0x000fd0000000000c */
[----:B------:R-:W-:-:S08]  /*0a00*/  DMUL R8, RZ, R12 ;  /* 0x0000000cff087228 */ /* 0x000fd00000000000 */
[----:B------:R-:W-:-:S08]  /*0a10*/  DFMA R8, RZ, R12, R8 ;  /* 0x0000000cff08722b */ /* 0x000fd00000000008 */
[CC--:B------:R-:W-:Y:S02]  /*0a20*/  DMUL R14, R8.reuse, R8.reuse ;  /* 0x00000008080e7228 */ /* 0x0c0fe40000000000 */
[----:B------:R-:W-:Y:S02]  /*0a30*/  DADD R18, RZ, -R8 ;  /* 0x00000000ff127229 */ /* 0x000fe40000000808 */
[----:B------:R-:W-:-:S04]  /*0a40*/  DMUL R24, R8, R8 ;  /* 0x0000000808187228 */ /* 0x000fc80000000000 */
[----:B------:R-:W-:Y:S01]  /*0a50*/  DFMA R10, R14, UR6, R10 ;  /* 0x000000060e0a7c2b */ /* 0x000fe2000800000a */
[----:B------:R-:W-:Y:S01]  /*0a60*/  UMOV UR6, 0x75488a3f ;  /* 0x75488a3f00067882 */ /* 0x000fe20000000000 */
[----:B------:R-:W-:Y:S01]  /*0a70*/  UMOV UR7, 0x3ef3b20a ;  /* 0x3ef3b20a00077882 */ /* 0x000fe20000000000 */
[----:B------:R-:W-:-:S05]  /*0a80*/  DADD R18, R18, R18 ;  /* 0x0000000012127229 */ /* 0x000fca0000000012 */
[----:B------:R-:W-:Y:S01]  /*0a90*/  DFMA R10, R14, R10, UR6 ;  /* 0x000000060e0a7e2b */ /* 0x000fe2000800000a */
[----:B------:R-:W-:Y:S01]  /*0aa0*/  UMOV UR6, 0xe4faecd5 ;  /* 0xe4faecd500067882 */ /* 0x000fe20000000000 */
[----:B------:R-:W-:Y:S01]  /*0ab0*/  UMOV UR7, 0x3f1745cd ;  /* 0x3f1745cd00077882 */ /* 0x000fe20000000000 */
[----:B------:R-:W-:-:S05]  /*0ac0*/  DFMA R20, RZ, -R8, R18 ;  /* 0x80000008ff14722b */ /* 0x000fca0000000012 */
[----:B------:R-:W-:Y:S01]  /*0ad0*/  DFMA R10, R14, R10, UR6 ;  /* 0x000000060e0a7e2b */ /* 0x000fe2000800000a */
[----:B------:R-:W-:Y:S01]  /*0ae0*/  UMOV UR6, 0x258a578b ;  /* 0x258a578b00067882 */ /* 0x000fe20000000000 */
[----:B------:R-:W-:Y:S01]  /*0af0*/  UMOV UR7, 0x3f3c71c7 ;  /* 0x3f3c71c700077882 */ /* 0x000fe20000000000 */
[----:B------:R-:W-:-:S05]  /*0b00*/  DMUL R12, R12, R20 ;  /* 0x000000140c0c7228 */ /* 0x000fca0000000000 */
[----:B------:R-:W-:Y:S01]  /*0b10*/  DFMA R10, R14, R10, UR6 ;  /* 0x000000060e0a7e2b */ /* 0x000fe2000800000a */
[----:B------:R-:W-:Y:S01]  /*0b20*/  UMOV UR6, 0x9242b910 ;  /* 0x9242b91000067882 */ /* 0x000fe20000000000 */
[----:B------:R-:W-:-:S03]  /*0b30*/  UMOV UR7, 0x3f624924 ;  /* 0x3f62492400077882 */ /* 0x000fc60000000000 */
[----:B------:R-:W-:Y:S02]  /*0b40*/  VIADD R21, R13, 0x100000 ;  /* 0x001000000d157836 */ /* 0x000fe40000000000 */
[----:B------:R-:W-:Y:S01]  /*0b50*/  IMAD.MOV.U32 R20, RZ, RZ, R12 ;  /* 0x000000ffff147224 */ /* 0x000fe200078e000c */
[----:B------:R-:W-:Y:S01]  /*0b60*/  DFMA R10, R14, R10, UR6 ;  /* 0x000000060e0a7e2b */ /* 0x000fe2000800000a */
[----:B------:R-:W-:Y:S01]  /*0b70*/  UMOV UR6, 0x99999dfb ;  /* 0x99999dfb00067882 */ /* 0x000fe20000000000 */
[----:B------:R-:W-:-:S06]  /*0b80*/  UMOV UR7, 0x3f899999 ;  /* 0x3f89999900077882 */ /* 0x000fcc0000000000 */
[----:B------:R-:W-:Y:S01]  /*0b90*/  DFMA R16, R14, R10, UR6 ;  /* 0x000000060e107e2b */ /* 0x000fe2000800000a */
[----:B------:R-:W-:Y:S01]  /*0ba0*/  UMOV UR6, 0x55555555 ;  /* 0x5555555500067882 */ /* 0x000fe20000000000 */
[----:B------:R-:W-:-:S06]  /*0bb0*/  UMOV UR7, 0x3fb55555 ;  /* 0x3fb5555500077882 */ /* 0x000fcc0000000000 */
[----:B------:R-:W-:-:S08]  /*0bc0*/  DFMA R10, R14, R16, UR6 ;  /* 0x000000060e0a7e2b */ /* 0x000fd00008000010 */
[----:B------:R-:W-:Y:S01]  /*0bd0*/  DADD R18, -R10, UR6 ;  /* 0x000000060a127e29 */ /* 0x000fe20008000100 */
[----:B------:R-:W-:Y:S01]  /*0be0*/  UMOV UR6, 0xb9e7b0 ;  /* 0x00b9e7b000067882 */ /* 0x000fe20000000000 */
[----:B------:R-:W-:-:S06]  /*0bf0*/  UMOV UR7, 0x3c46a4cb ;  /* 0x3c46a4cb00077882 */ /* 0x000fcc0000000000 */
[----:B------:R-:W-:Y:S02]  /*0c00*/  DFMA R16, R14, R16, R18 ;  /* 0x000000100e10722b */ /* 0x000fe40000000012 */
[C---:B------:R-:W-:Y:S02]  /*0c10*/  DMUL R14, R8.reuse, R24 ;  /* 0x00000018080e7228 */ /* 0x040fe40000000000 */
[----:B------:R-:W-:-:S04]  /*0c20*/  DFMA R18, R8, R8, -R24 ;  /* 0x000000080812722b */ /* 0x000fc80000000818 */
[----:B------:R-:W-:Y:S01]  /*0c30*/  DADD R16, R16, -UR6 ;  /* 0x8000000610107e29 */ /* 0x000fe20008000000 */
[----:B------:R-:W-:Y:S01]  /*0c40*/  UMOV UR6, 0xfefa39ef ;  /* 0xfefa39ef00067882 */ /* 0x000fe20000000000 */
[C---:B------:R-:W-:Y:S01]  /*0c50*/  DFMA R22, R8.reuse, R24, -R14 ;  /* 0x000000180816722b */ /* 0x040fe2000000080e */
[----:B------:R-:W-:Y:S01]  /*0c60*/  UMOV UR7, 0x3fe62e42 ;  /* 0x3fe62e4200077882 */ /* 0x000fe20000000000 */
[----:B------:R-:W-:-:S04]  /*0c70*/  DFMA R18, R8, R20, R18 ;  /* 0x000000140812722b */ /* 0x000fc80000000012 */
[----:B------:R-:W-:Y:S02]  /*0c80*/  DADD R20, R10, R16 ;  /* 0x000000000a147229 */ /* 0x000fe40000000010 */
[----:B------:R-:W-:-:S06]  /*0c90*/  DFMA R22, R12, R24, R22 ;  /* 0x000000180c16722b */ /* 0x000fcc0000000016 */
[----:B------:R-:W-:Y:S02]  /*0ca0*/  DMUL R24, R20, R14 ;  /* 0x0000000e14187228 */ /* 0x000fe40000000000 */
[----:B------:R-:W-:Y:S02]  /*0cb0*/  DFMA R18, R8, R18, R22 ;  /* 0x000000120812722b */ /* 0x000fe40000000016 */
[----:B------:R-:W-:-:S04]  /*0cc0*/  DADD R22, R10, -R20 ;  /* 0x000000000a167229 */ /* 0x000fc80000000814 */
[----:B------:R-:W-:-:S04]  /*0cd0*/  DFMA R10, R20, R14, -R24 ;  /* 0x0000000e140a722b */ /* 0x000fc80000000818 */
[----:B------:R-:W-:-:S04]  /*0ce0*/  DADD R22, R16, R22 ;  /* 0x0000000010167229 */ /* 0x000fc80000000016 */
[----:B------:R-:W-:-:S08]  /*0cf0*/  DFMA R10, R20, R18, R10 ;  /* 0x00000012140a722b */ /* 0x000fd0000000000a */
[----:B------:R-:W-:-:S08]  /*0d00*/  DFMA R22, R22, R14, R10 ;  /* 0x0000000e1616722b */ /* 0x000fd0000000000a */
[----:B------:R-:W-:-:S08]  /*0d10*/  DADD R14, R24, R22 ;  /* 0x00000000180e7229 */ /* 0x000fd00000000016 */
[--C-:B------:R-:W-:Y:S02]  /*0d20*/  DADD R10, R8, R14.reuse ;  /* 0x00000000080a7229 */ /* 0x100fe4000000000e */
[----:B------:R-:W-:-:S06]  /*0d30*/  DADD R24, R24, -R14 ;  /* 0x0000000018187229 */ /* 0x000fcc000000080e */
[----:B------:R-:W-:Y:S02]  /*0d40*/  DADD R8, R8, -R10 ;  /* 0x0000000008087229 */ /* 0x000fe4000000080a */
[----:B------:R-:W-:-:S06]  /*0d50*/  DADD R24, R22, R24 ;  /* 0x0000000016187229 */ /* 0x000fcc0000000018 */
[----:B------:R-:W-:-:S08]  /*0d60*/  DADD R8, R14, R8 ;  /* 0x000000000e087229 */ /* 0x000fd00000000008 */
[----:B------:R-:W-:-:S08]  /*0d70*/  DADD R8, R24, R8 ;  /* 0x0000000018087229 */ /* 0x000fd00000000008 */
[----:B------:R-:W-:-:S08]  /*0d80*/  DADD R12, R12, R8 ;  /* 0x000000000c0c7229 */ /* 0x000fd00000000008 */
[----:B------:R-:W-:-:S08]  /*0d90*/  DADD R14, R10, R12 ;  /* 0x000000000a0e7229 */ /* 0x000fd0000000000c */
[--C-:B------:R-:W-:Y:S02]  /*0da0*/  DFMA R8, RZ, UR6, R14.reuse ;  /* 0x00000006ff087c2b */ /* 0x100fe4000800000e */
[----:B------:R-:W-:-:S06]  /*0db0*/  DADD R10, R10, -R14 ;  /* 0x000000000a0a7229 */ /* 0x000fcc000000080e */
[----:B------:R-:W-:Y:S02]  /*0dc0*/  DFMA R16, RZ, -UR6, R8 ;  /* 0x80000006ff107c2b */ /* 0x000fe40008000008 */
[----:B------:R-:W-:Y:S01]  /*0dd0*/  DADD R10, R12, R10 ;  /* 0x000000000c0a7229 */ /* 0x000fe2000000000a */
[----:B------:R-:W-:-:S05]  /*0de0*/  IMAD.SHL.U32 R12, R5, 0x2, RZ ;  /* 0x00000002050c7824 */ /* 0x000fca00078e00ff */
[----:B------:R-:W-:Y:S01]  /*0df0*/  DADD R16, -R14, R16 ;  /* 0x000000000e107229 */ /* 0x000fe20000000110 */
[----:B------:R-:W-:Y:S01]  /*0e00*/  ISETP.GT.U32.AND P1, PT, R12, -0x2000001, PT ;  /* 0xfdffffff0c00780c */ /* 0x000fe20003f24070 */
[----:B------:R-:W-:Y:S01]  /*0e10*/  IMAD.MOV.U32 R14, RZ, RZ, R4 ;  /* 0x000000ffff0e7224 */ /* 0x000fe200078e0004 */
[----:B------:R-:W-:-:S04]  /*0e20*/  LOP3.LUT R15, R5, 0xff0fffff, RZ, 0xc0, !PT ;  /* 0xff0fffff050f7812 */ /* 0x000fc800078ec0ff */
[----:B------:R-:W-:Y:S01]  /*0e30*/  SEL R15, R15, R5, P1 ;  /* 0x000000050f0f7207 */ /* 0x000fe20000800000 */
[----:B------:R-:W-:-:S08]  /*0e40*/  DADD R10, R10, -R16 ;  /* 0x000000000a0a7229 */ /* 0x000fd00000000810 */
[----:B------:R-:W-:-:S08]  /*0e50*/  DFMA R10, RZ, UR8, R10 ;  /* 0x00000008ff0a7c2b */ /* 0x000fd0000800000a */
[----:B------:R-:W-:-:S08]  /*0e60*/  DADD R12, R8, R10 ;  /* 0x00000000080c7229 */ /* 0x000fd0000000000a */
[----:B------:R-:W-:Y:S02]  /*0e70*/  DADD R8, R8, -R12 ;  /* 0x0000000008087229 */ /* 0x000fe4000000080c */
[----:B------:R-:W-:-:S06]  /*0e80*/  DMUL R4, R12, R14 ;  /* 0x0000000e0c047228 */ /* 0x000fcc0000000000 */
[----:B------:R-:W-:Y:S02]  /*0e90*/  DADD R8, R10, R8 ;  /* 0x000000000a087229 */ /* 0x000fe40000000008 */
[----:B------:R-:W-:Y:S01]  /*0ea0*/  DFMA R12, R12, R14, -R4 ;  /* 0x0000000e0c0c722b */ /* 0x000fe20000000804 */
[----:B------:R-:W-:Y:S02]  /*0eb0*/  IMAD.MOV.U32 R10, RZ, RZ, 0x652b82fe ;  /* 0x652b82feff0a7424 */ /* 0x000fe400078e00ff */
[----:B------:R-:W-:-:S05]  /*0ec0*/  IMAD.MOV.U32 R11, RZ, RZ, 0x3ff71547 ;  /* 0x3ff71547ff0b7424 */ /* 0x000fca00078e00ff */
[----:B------:R-:W-:-:S08]  /*0ed0*/  DFMA R12, R8, R14, R12 ;  /* 0x0000000e080c722b */ /* 0x000fd0000000000c */
[----:B------:R-:W-:-:S08]  /*0ee0*/  DADD R8, R4, R12 ;  /* 0x0000000004087229 */ /* 0x000fd0000000000c */
[----:B------:R-:W-:Y:S02]  /*0ef0*/  DFMA R10, R8, R10, 6.75539944105574400000e+15 ;  /* 0x43380000080a742b */ /* 0x000fe4000000000a */
[----:B------:R-:W-:Y:S01]  /*0f00*/  FSETP.GEU.AND P1, PT, |R9|, 4.1917929649353027344, PT ;  /* 0x4086232b0900780b */ /* 0x000fe20003f2e200 */
[----:B------:R-:W-:-:S05]  /*0f10*/  DADD R4, R4, -R8 ;  /* 0x0000000004047229 */ /* 0x000fca0000000808 */
[----:B------:R-:W-:-:S03]  /*0f20*/  DADD R14, R10, -6.75539944105574400000e+15 ;  /* 0xc33800000a0e7429 */ /* 0x000fc60000000000 */
[----:B------:R-:W-:-:S05]  /*0f30*/  DADD R12, R12, R4 ;  /* 0x000000000c0c7229 */ /* 0x000fca0000000004 */
[----:B------:R-:W-:Y:S01]  /*0f40*/  DFMA R16, R14, -UR6, R8 ;  /* 0x800000060e107c2b */ /* 0x000fe20008000008 */
[----:B------:R-:W-:Y:S01]  /*0f50*/  UMOV UR6, 0x3b39803f ;  /* 0x3b39803f00067882 */ /* 0x000fe20000000000 */
[----:B------:R-:W-:-:S06]  /*0f60*/  UMOV UR7, 0x3c7abc9e ;  /* 0x3c7abc9e00077882 */ /* 0x000fcc0000000000 */
[----:B------:R-:W-:Y:S01]  /*0f70*/  DFMA R14, R14, -UR6, R16 ;  /* 0x800000060e0e7c2b */ /* 0x000fe20008000010 */
[----:B------:R-:W-:Y:S01]  /*0f80*/  UMOV UR6, 0x69ce2bdf ;  /* 0x69ce2bdf00067882 */ /* 0x000fe20000000000 */
[----:B------:R-:W-:Y:S01]  /*0f90*/  IMAD.MOV.U32 R16, RZ, RZ, -0x35dec16 ;  /* 0xfca213eaff107424 */ /* 0x000fe200078e00ff */
[----:B------:R-:W-:Y:S01]  /*0fa0*/  UMOV UR7, 0x3e5ade15 ;  /* 0x3e5ade1500077882 */ /* 0x000fe20000000000 */
[----:B------:R-:W-:-:S06]  /*0fb0*/  IMAD.MOV.U32 R17, RZ, RZ, 0x3e928af3 ;  /* 0x3e928af3ff117424 */ /* 0x000fcc00078e00ff */
[----:B------:R-:W-:Y:S01]  /*0fc0*/  DFMA R16, R14, UR6, R16 ;  /* 0x000000060e107c2b */ /* 0x000fe20008000010 */
[----:B------:R-:W-:Y:S01]  /*0fd0*/  UMOV UR6, 0x62401315 ;  /* 0x6240131500067882 */ /* 0x000fe20000000000 */
[----:B------:R-:W-:-:S06]  /*0fe0*/  UMOV UR7, 0x3ec71dee ;  /* 0x3ec71dee00077882 */ /* 0x000fcc0000000000 */
[----:B------:R-:W-:Y:S01]  /*0ff0*/  DFMA R16, R14, R16, UR6 ;  /* 0x000000060e107e2b */ /* 0x000fe20008000010 */
        /* <DEDUP_REMOVED lines=20> */
[----:B------:R-:W-:-:S08]  /*1140*/  DFMA R16, R14, R16, UR6 ;  /* 0x000000060e107e2b */ /* 0x000fd00008000010 */
[----:B------:R-:W-:-:S08]  /*1150*/  DFMA R16, R14, R16, 1 ;  /* 0x3ff000000e10742b */ /* 0x000fd00000000010 */
[----:B------:R-:W-:-:S10]  /*1160*/  DFMA R14, R14, R16, 1 ;  /* 0x3ff000000e0e742b */ /* 0x000fd40000000010 */
[----:B------:R-:W-:Y:S02]  /*1170*/  IMAD R5, R10, 0x100000, R15 ;  /* 0x001000000a057824 */ /* 0x000fe400078e020f */
[----:B------:R-:W-:Y:S01]  /*1180*/  IMAD.MOV.U32 R4, RZ, RZ, R14 ;  /* 0x000000ffff047224 */ /* 0x000fe200078e000e */
[----:B------:R-:W-:Y:S06]  /*1190*/  @!P1 BRA `(.L_x_8) ;  /* 0x0000000000309947 */ /* 0x000fec0003800000 */
[----:B------:R-:W-:Y:S01]  /*11a0*/  FSETP.GEU.AND P2, PT, |R9|, 4.2275390625, PT ;  /* 0x408748000900780b */ /* 0x000fe20003f4e200 */
[C---:B------:R-:W-:Y:S02]  /*11b0*/  DADD R16, R8.reuse, +INF ;  /* 0x7ff0000008107429 */ /* 0x040fe40000000000 */
[----:B------:R-:W-:-:S08]  /*11c0*/  DSETP.GEU.AND P1, PT, R8, RZ, PT ;  /* 0x000000ff0800722a */ /* 0x000fd00003f2e000 */
[----:B------:R-:W-:Y:S02]  /*11d0*/  FSEL R5, R17, RZ, P1 ;  /* 0x000000ff11057208 */ /* 0x000fe40000800000 */
[----:B------:R-:W-:-:S04]  /*11e0*/  @!P2 LEA.HI R4, R10, R10, RZ, 0x1 ;  /* 0x0000000a0a04a211 */ /* 0x000fc800078f08ff */
[----:B------:R-:W-:Y:S02]  /*11f0*/  @!P2 SHF.R.S32.HI R9, RZ, 0x1, R4 ;  /* 0x00000001ff09a819 */ /* 0x000fe40000011404 */
[----:B------:R-:W-:-:S03]  /*1200*/  FSEL R4, R16, RZ, P1 ;  /* 0x000000ff10047208 */ /* 0x000fc60000800000 */
[----:B------:R-:W-:Y:S02]  /*1210*/  @!P2 IMAD.IADD R8, R10, 0x1, -R9 ;  /* 0x000000010a08a824 */ /* 0x000fe400078e0a09 */
[----:B------:R-:W-:-:S03]  /*1220*/  @!P2 IMAD R15, R9, 0x100000, R15 ;  /* 0x00100000090fa824 */ /* 0x000fc600078e020f */
[----:B------:R-:W-:Y:S01]  /*1230*/  @!P2 LEA R9, R8, 0x3ff00000, 0x14 ;  /* 0x3ff000000809a811 */ /* 0x000fe200078ea0ff */
[----:B------:R-:W-:-:S06]  /*1240*/  @!P2 IMAD.MOV.U32 R8, RZ, RZ, RZ ;  /* 0x000000ffff08a224 */ /* 0x000fcc00078e00ff */
[----:B------:R-:W-:-:S11]  /*1250*/  @!P2 DMUL R4, R14, R8 ;  /* 0x000000080e04a228 */ /* 0x000fd60000000000 */
.L_x_8:
[----:B------:R-:W-:Y:S01]  /*1260*/  DFMA R12, R12, R4, R4 ;  /* 0x000000040c0c722b */ /* 0x000fe20000000004 */
[----:B------:R-:W-:Y:S01]  /*1270*/  IMAD.MOV.U32 R27, RZ, RZ, 0x0 ;  /* 0x00000000ff1b7424 */ /* 0x000fe200078e00ff */
[----:B------:R-:W-:-:S08]  /*1280*/  DSETP.NEU.AND P1, PT, |R4|, +INF , PT ;  /* 0x7ff000000400742a */ /* 0x000fd00003f2d200 */
[----:B------:R-:W-:Y:S02]  /*1290*/  FSEL R9, R4, R12, !P1 ;  /* 0x0000000c04097208 */ /* 0x000fe40004800000 */
[----:B------:R-:W-:Y:S01]  /*12a0*/  FSEL R12, R5, R13, !P1 ;  /* 0x0000000d050c7208 */ /* 0x000fe20004800000 */
[----:B------:R-:W-:Y:S06]  /*12b0*/  RET.REL.NODEC R26 `(_Z8proyectoPdS_S_i) ;  /* 0xffffffec1a507950 */ /* 0x000fec0003c3ffff */
.L_x_9:
[----:B------:R-:W-:-:S00]  /*12c0*/  BRA `(.L_x_9) ;  /* 0xfffffffc00fc7947 */ /* 0x000fc0000383ffff */
[----:B------:R-:W-:-:S00]  /*12d0*/  NOP ;  /* 0x0000000000007918 */ /* 0x000fc00000000000 */
        /* <DEDUP_REMOVED lines=10> */
.L_x_11:


//--------------------- .nv.global.init           --------------------------
	.section	.nv.global.init,"aw",@progbits
.nv.global.init:
	.type		$str,@object
	.size		$str,(.L_0 - $str)
$str:
        /*0000*/ 	.byte	0x4f, 0x70, 0x3a, 0x20, 0x25, 0x64, 0x20, 0x2d, 0x2d, 0x3e, 0x20, 0x25, 0x66, 0x0a, 0x00
.L_0:


//--------------------- .nv.shared.reserved.0     --------------------------
	.section	.nv.shared.reserved.0,"aw",@nobits
	.weak		__nv_reservedSMEM_offset_0_alias
	.size		__nv_reservedSMEM_offset_0_alias, 0, 64
	.other		__nv_reservedSMEM_offset_0_alias,@"STO_CUDA_RESERVED_SHARED STV_DEFAULT"
__nv_reservedSMEM_offset_0_alias:
	.zero		0
	.zero		64


//--------------------- .nv.constant0._Z8proyectoPdS_S_i --------------------------
	.section	.nv.constant0._Z8proyectoPdS_S_i,"a",@progbits
	.sectionflags	@""
	.align	4
.nv.constant0._Z8proyectoPdS_S_i:
	.zero		924


//--------------------- SYMBOLS --------------------------

	.type		.nv.reservedSmem.offset0,@object
	.size		.nv.reservedSmem.offset0,0x4
	.type		vprintf,@function
